//
// Generated by NVIDIA NVVM Compiler
//
// Compiler Build ID: CL-36424714
// Cuda compilation tools, release 13.0, V13.0.88
// Based on NVVM 20.0.0
//

.version 9.0
.target sm_100
.address_size 64

	// .globl	_Z11backet_sortPiS_S_iiS_

.visible .entry _Z11backet_sortPiS_S_iiS_(
	.param .u64 .ptr .align 1 _Z11backet_sortPiS_S_iiS__param_0,
	.param .u64 .ptr .align 1 _Z11backet_sortPiS_S_iiS__param_1,
	.param .u64 .ptr .align 1 _Z11backet_sortPiS_S_iiS__param_2,
	.param .u32 _Z11backet_sortPiS_S_iiS__param_3,
	.param .u32 _Z11backet_sortPiS_S_iiS__param_4,
	.param .u64 .ptr .align 1 _Z11backet_sortPiS_S_iiS__param_5
)
{
	.reg .pred 	%p<18>;
	.reg .b32 	%r<133>;
	.reg .b64 	%rd<91>;

	ld.param.u64 	%rd13, [_Z11backet_sortPiS_S_iiS__param_0];
	ld.param.u64 	%rd14, [_Z11backet_sortPiS_S_iiS__param_1];
	ld.param.u64 	%rd15, [_Z11backet_sortPiS_S_iiS__param_2];
	ld.param.u32 	%r21, [_Z11backet_sortPiS_S_iiS__param_3];
	ld.param.u32 	%r22, [_Z11backet_sortPiS_S_iiS__param_4];
	ld.param.u64 	%rd16, [_Z11backet_sortPiS_S_iiS__param_5];
	cvta.to.global.u64 	%rd1, %rd16;
	cvta.to.global.u64 	%rd2, %rd13;
	cvta.to.global.u64 	%rd17, %rd15;
	cvta.to.global.u64 	%rd3, %rd14;
	mov.u32 	%r1, %tid.x;
	mul.wide.u32 	%rd18, %r1, 4;
	add.s64 	%rd4, %rd3, %rd18;
	mov.b32 	%r23, 0;
	st.global.u32 	[%rd4], %r23;
	add.s64 	%rd5, %rd17, %rd18;
	st.global.u32 	[%rd5], %r23;
	bar.sync 	0;
	setp.ne.s32 	%p1, %r1, 0;
	setp.lt.s32 	%p2, %r21, 1;
	or.pred  	%p3, %p1, %p2;
	@%p3 bra 	$L__BB0_13;
	and.b32  	%r2, %r21, 15;
	setp.lt.u32 	%p4, %r21, 16;
	mov.b32 	%r128, 0;
	@%p4 bra 	$L__BB0_4;
	and.b32  	%r128, %r21, 2147483632;
	neg.s32 	%r126, %r128;
	add.s64 	%rd89, %rd2, 32;
$L__BB0_3:
	.pragma "nounroll";
	ld.global.u32 	%r25, [%rd89+-32];
	mul.wide.s32 	%rd19, %r25, 4;
	add.s64 	%rd20, %rd3, %rd19;
	ld.global.u32 	%r26, [%rd20];
	add.s32 	%r27, %r26, 1;
	st.global.u32 	[%rd20], %r27;
	ld.global.u32 	%r28, [%rd89+-28];
	mul.wide.s32 	%rd21, %r28, 4;
	add.s64 	%rd22, %rd3, %rd21;
	ld.global.u32 	%r29, [%rd22];
	add.s32 	%r30, %r29, 1;
	st.global.u32 	[%rd22], %r30;
	ld.global.u32 	%r31, [%rd89+-24];
	mul.wide.s32 	%rd23, %r31, 4;
	add.s64 	%rd24, %rd3, %rd23;
	ld.global.u32 	%r32, [%rd24];
	add.s32 	%r33, %r32, 1;
	st.global.u32 	[%rd24], %r33;
	ld.global.u32 	%r34, [%rd89+-20];
	mul.wide.s32 	%rd25, %r34, 4;
	add.s64 	%rd26, %rd3, %rd25;
	ld.global.u32 	%r35, [%rd26];
	add.s32 	%r36, %r35, 1;
	st.global.u32 	[%rd26], %r36;
	ld.global.u32 	%r37, [%rd89+-16];
	mul.wide.s32 	%rd27, %r37, 4;
	add.s64 	%rd28, %rd3, %rd27;
	ld.global.u32 	%r38, [%rd28];
	add.s32 	%r39, %r38, 1;
	st.global.u32 	[%rd28], %r39;
	ld.global.u32 	%r40, [%rd89+-12];
	mul.wide.s32 	%rd29, %r40, 4;
	add.s64 	%rd30, %rd3, %rd29;
	ld.global.u32 	%r41, [%rd30];
	add.s32 	%r42, %r41, 1;
	st.global.u32 	[%rd30], %r42;
	ld.global.u32 	%r43, [%rd89+-8];
	mul.wide.s32 	%rd31, %r43, 4;
	add.s64 	%rd32, %rd3, %rd31;
	ld.global.u32 	%r44, [%rd32];
	add.s32 	%r45, %r44, 1;
	st.global.u32 	[%rd32], %r45;
	ld.global.u32 	%r46, [%rd89+-4];
	mul.wide.s32 	%rd33, %r46, 4;
	add.s64 	%rd34, %rd3, %rd33;
	ld.global.u32 	%r47, [%rd34];
	add.s32 	%r48, %r47, 1;
	st.global.u32 	[%rd34], %r48;
	ld.global.u32 	%r49, [%rd89];
	mul.wide.s32 	%rd35, %r49, 4;
	add.s64 	%rd36, %rd3, %rd35;
	ld.global.u32 	%r50, [%rd36];
	add.s32 	%r51, %r50, 1;
	st.global.u32 	[%rd36], %r51;
	ld.global.u32 	%r52, [%rd89+4];
	mul.wide.s32 	%rd37, %r52, 4;
	add.s64 	%rd38, %rd3, %rd37;
	ld.global.u32 	%r53, [%rd38];
	add.s32 	%r54, %r53, 1;
	st.global.u32 	[%rd38], %r54;
	ld.global.u32 	%r55, [%rd89+8];
	mul.wide.s32 	%rd39, %r55, 4;
	add.s64 	%rd40, %rd3, %rd39;
	ld.global.u32 	%r56, [%rd40];
	add.s32 	%r57, %r56, 1;
	st.global.u32 	[%rd40], %r57;
	ld.global.u32 	%r58, [%rd89+12];
	mul.wide.s32 	%rd41, %r58, 4;
	add.s64 	%rd42, %rd3, %rd41;
	ld.global.u32 	%r59, [%rd42];
	add.s32 	%r60, %r59, 1;
	st.global.u32 	[%rd42], %r60;
	ld.global.u32 	%r61, [%rd89+16];
	mul.wide.s32 	%rd43, %r61, 4;
	add.s64 	%rd44, %rd3, %rd43;
	ld.global.u32 	%r62, [%rd44];
	add.s32 	%r63, %r62, 1;
	st.global.u32 	[%rd44], %r63;
	ld.global.u32 	%r64, [%rd89+20];
	mul.wide.s32 	%rd45, %r64, 4;
	add.s64 	%rd46, %rd3, %rd45;
	ld.global.u32 	%r65, [%rd46];
	add.s32 	%r66, %r65, 1;
	st.global.u32 	[%rd46], %r66;
	ld.global.u32 	%r67, [%rd89+24];
	mul.wide.s32 	%rd47, %r67, 4;
	add.s64 	%rd48, %rd3, %rd47;
	ld.global.u32 	%r68, [%rd48];
	add.s32 	%r69, %r68, 1;
	st.global.u32 	[%rd48], %r69;
	ld.global.u32 	%r70, [%rd89+28];
	mul.wide.s32 	%rd49, %r70, 4;
	add.s64 	%rd50, %rd3, %rd49;
	ld.global.u32 	%r71, [%rd50];
	add.s32 	%r72, %r71, 1;
	st.global.u32 	[%rd50], %r72;
	add.s32 	%r126, %r126, 16;
	add.s64 	%rd89, %rd89, 64;
	setp.ne.s32 	%p5, %r126, 0;
	@%p5 bra 	$L__BB0_3;
$L__BB0_4:
	setp.eq.s32 	%p6, %r2, 0;
	@%p6 bra 	$L__BB0_13;
	and.b32  	%r8, %r21, 7;
	setp.lt.u32 	%p7, %r2, 8;
	@%p7 bra 	$L__BB0_7;
	mul.wide.u32 	%rd51, %r128, 4;
	add.s64 	%rd52, %rd2, %rd51;
	ld.global.u32 	%r73, [%rd52];
	mul.wide.s32 	%rd53, %r73, 4;
	add.s64 	%rd54, %rd3, %rd53;
	ld.global.u32 	%r74, [%rd54];
	add.s32 	%r75, %r74, 1;
	st.global.u32 	[%rd54], %r75;
	ld.global.u32 	%r76, [%rd52+4];
	mul.wide.s32 	%rd55, %r76, 4;
	add.s64 	%rd56, %rd3, %rd55;
	ld.global.u32 	%r77, [%rd56];
	add.s32 	%r78, %r77, 1;
	st.global.u32 	[%rd56], %r78;
	ld.global.u32 	%r79, [%rd52+8];
	mul.wide.s32 	%rd57, %r79, 4;
	add.s64 	%rd58, %rd3, %rd57;
	ld.global.u32 	%r80, [%rd58];
	add.s32 	%r81, %r80, 1;
	st.global.u32 	[%rd58], %r81;
	ld.global.u32 	%r82, [%rd52+12];
	mul.wide.s32 	%rd59, %r82, 4;
	add.s64 	%rd60, %rd3, %rd59;
	ld.global.u32 	%r83, [%rd60];
	add.s32 	%r84, %r83, 1;
	st.global.u32 	[%rd60], %r84;
	ld.global.u32 	%r85, [%rd52+16];
	mul.wide.s32 	%rd61, %r85, 4;
	add.s64 	%rd62, %rd3, %rd61;
	ld.global.u32 	%r86, [%rd62];
	add.s32 	%r87, %r86, 1;
	st.global.u32 	[%rd62], %r87;
	ld.global.u32 	%r88, [%rd52+20];
	mul.wide.s32 	%rd63, %r88, 4;
	add.s64 	%rd64, %rd3, %rd63;
	ld.global.u32 	%r89, [%rd64];
	add.s32 	%r90, %r89, 1;
	st.global.u32 	[%rd64], %r90;
	ld.global.u32 	%r91, [%rd52+24];
	mul.wide.s32 	%rd65, %r91, 4;
	add.s64 	%rd66, %rd3, %rd65;
	ld.global.u32 	%r92, [%rd66];
	add.s32 	%r93, %r92, 1;
	st.global.u32 	[%rd66], %r93;
	ld.global.u32 	%r94, [%rd52+28];
	mul.wide.s32 	%rd67, %r94, 4;
	add.s64 	%rd68, %rd3, %rd67;
	ld.global.u32 	%r95, [%rd68];
	add.s32 	%r96, %r95, 1;
	st.global.u32 	[%rd68], %r96;
	add.s32 	%r128, %r128, 8;
$L__BB0_7:
	setp.eq.s32 	%p8, %r8, 0;
	@%p8 bra 	$L__BB0_13;
	and.b32  	%r11, %r21, 3;
	setp.lt.u32 	%p9, %r8, 4;
	@%p9 bra 	$L__BB0_10;
	mul.wide.u32 	%rd69, %r128, 4;
	add.s64 	%rd70, %rd2, %rd69;
	ld.global.u32 	%r97, [%rd70];
	mul.wide.s32 	%rd71, %r97, 4;
	add.s64 	%rd72, %rd3, %rd71;
	ld.global.u32 	%r98, [%rd72];
	add.s32 	%r99, %r98, 1;
	st.global.u32 	[%rd72], %r99;
	ld.global.u32 	%r100, [%rd70+4];
	mul.wide.s32 	%rd73, %r100, 4;
	add.s64 	%rd74, %rd3, %rd73;
	ld.global.u32 	%r101, [%rd74];
	add.s32 	%r102, %r101, 1;
	st.global.u32 	[%rd74], %r102;
	ld.global.u32 	%r103, [%rd70+8];
	mul.wide.s32 	%rd75, %r103, 4;
	add.s64 	%rd76, %rd3, %rd75;
	ld.global.u32 	%r104, [%rd76];
	add.s32 	%r105, %r104, 1;
	st.global.u32 	[%rd76], %r105;
	ld.global.u32 	%r106, [%rd70+12];
	mul.wide.s32 	%rd77, %r106, 4;
	add.s64 	%rd78, %rd3, %rd77;
	ld.global.u32 	%r107, [%rd78];
	add.s32 	%r108, %r107, 1;
	st.global.u32 	[%rd78], %r108;
	add.s32 	%r128, %r128, 4;
$L__BB0_10:
	setp.eq.s32 	%p10, %r11, 0;
	@%p10 bra 	$L__BB0_13;
	mul.wide.u32 	%rd79, %r128, 4;
	add.s64 	%rd90, %rd2, %rd79;
	neg.s32 	%r130, %r11;
$L__BB0_12:
	.pragma "nounroll";
	ld.global.u32 	%r109, [%rd90];
	mul.wide.s32 	%rd80, %r109, 4;
	add.s64 	%rd81, %rd3, %rd80;
	ld.global.u32 	%r110, [%rd81];
	add.s32 	%r111, %r110, 1;
	st.global.u32 	[%rd81], %r111;
	add.s64 	%rd90, %rd90, 4;
	add.s32 	%r130, %r130, 1;
	setp.ne.s32 	%p11, %r130, 0;
	@%p11 bra 	$L__BB0_12;
$L__BB0_13:
	setp.eq.s32 	%p12, %r1, 0;
	bar.sync 	0;
	@%p12 bra 	$L__BB0_15;
	add.s32 	%r112, %r1, -1;
	mul.wide.u32 	%rd82, %r112, 4;
	add.s64 	%rd83, %rd3, %rd82;
	ld.global.u32 	%r113, [%rd83];
	st.global.u32 	[%rd5], %r113;
$L__BB0_15:
	setp.lt.s32 	%p13, %r22, 2;
	@%p13 bra 	$L__BB0_20;
	add.s64 	%rd12, %rd1, %rd18;
	mov.b32 	%r131, 1;
$L__BB0_17:
	ld.global.u32 	%r115, [%rd5];
	st.global.u32 	[%rd12], %r115;
	bar.sync 	0;
	setp.lt.s32 	%p14, %r1, %r131;
	@%p14 bra 	$L__BB0_19;
	sub.s32 	%r116, %r1, %r131;
	mul.wide.s32 	%rd85, %r116, 4;
	add.s64 	%rd86, %rd1, %rd85;
	ld.global.u32 	%r117, [%rd86];
	ld.global.u32 	%r118, [%rd5];
	add.s32 	%r119, %r118, %r117;
	st.global.u32 	[%rd5], %r119;
$L__BB0_19:
	bar.sync 	0;
	shl.b32 	%r131, %r131, 1;
	setp.lt.s32 	%p15, %r131, %r22;
	@%p15 bra 	$L__BB0_17;
$L__BB0_20:
	ld.global.u32 	%r120, [%rd4];
	setp.lt.s32 	%p16, %r120, 1;
	@%p16 bra 	$L__BB0_23;
	mov.b32 	%r132, 0;
$L__BB0_22:
	ld.global.u32 	%r122, [%rd5];
	add.s32 	%r123, %r122, %r132;
	mul.wide.s32 	%rd87, %r123, 4;
	add.s64 	%rd88, %rd2, %rd87;
	st.global.u32 	[%rd88], %r1;
	ld.global.u32 	%r124, [%rd4];
	add.s32 	%r125, %r124, -1;
	st.global.u32 	[%rd4], %r125;
	add.s32 	%r132, %r132, 1;
	setp.gt.s32 	%p17, %r124, 1;
	@%p17 bra 	$L__BB0_22;
$L__BB0_23:
	ret;

}


// ===== COMPILED SASS (sm_100) =====

	.target	sm_100

	.elftype	@"ET_EXEC"


//--------------------- .note.nv.tkinfo           --------------------------
	.section	.note.nv.tkinfo,"",@"SHT_NOTE"
	.sectionflags	@"SHF_NOTE_NV_TKINFO"
	.tkinfo
        /*0018*/ 	.word	0x00000002
        /*0030*/ 	.string	""
        /*0030*/ 	.string	"ptxas"
        /*0030*/ 	.string	"Cuda compilation tools, release 13.0, V13.0.88"
        /*0030*/ 	.string	"Build cuda_13.0.r13.0/compiler.36424714_0"
        /*0030*/ 	.string	"-arch sm_100 -m 64 "



//--------------------- .note.nv.cuinfo           --------------------------
	.section	.note.nv.cuinfo,"",@"SHT_NOTE"
	.sectionflags	@"SHF_NOTE_NV_CUINFO"
        /*0018*/ 	.short	0x0002
        /*001a*/ 	.short	0x0064
        /*001c*/ 	.short	0x0082
	.zero		2


//--------------------- .nv.info                  --------------------------
	.section	.nv.info,"",@"SHT_CUDA_INFO"
	.align	4


	//----- nvinfo : EIATTR_REGCOUNT
	.align		4
        /*0000*/ 	.byte	0x04, 0x2f
        /*0002*/ 	.short	(.L_1 - .L_0)
	.align		4
.L_0:
        /*0004*/ 	.word	index@(_Z11backet_sortPiS_S_iiS_)
        /*0008*/ 	.word	0x0000001c


	//----- nvinfo : EIATTR_FRAME_SIZE
	.align		4
.L_1:
        /*000c*/ 	.byte	0x04, 0x11
        /*000e*/ 	.short	(.L_3 - .L_2)
	.align		4
.L_2:
        /*0010*/ 	.word	index@(_Z11backet_sortPiS_S_iiS_)
        /*0014*/ 	.word	0x00000000


	//----- nvinfo : EIATTR_MIN_STACK_SIZE
	.align		4
.L_3:
        /*0018*/ 	.byte	0x04, 0x12
        /*001a*/ 	.short	(.L_5 - .L_4)
	.align		4
.L_4:
        /*001c*/ 	.word	index@(_Z11backet_sortPiS_S_iiS_)
        /*0020*/ 	.word	0x00000000
.L_5:


//--------------------- .nv.compat                --------------------------
	.section	.nv.compat,"",@"SHT_CUDA_COMPAT_INFO"
	.align	4
        /*0000*/ 	.byte	0x02, 0x09, 0x00, 0x00, 0x02, 0x02, 0x01, 0x00, 0x02, 0x05, 0x05, 0x00, 0x03, 0x07, 0x01, 0x01
        /*0010*/ 	.byte	0x02, 0x03, 0x00, 0x00, 0x02, 0x06, 0x01, 0x00, 0x04, 0x0b, 0x08, 0x00, 0x09, 0x00, 0x00, 0x00
        /*0020*/ 	.byte	0x00, 0x00, 0x00, 0x00


//--------------------- .nv.info._Z11backet_sortPiS_S_iiS_ --------------------------
	.section	.nv.info._Z11backet_sortPiS_S_iiS_,"",@"SHT_CUDA_INFO"
	.sectionflags	@""
	.align	4


	//----- nvinfo : EIATTR_CUDA_API_VERSION
	.align		4
        /*0000*/ 	.byte	0x04, 0x37
        /*0002*/ 	.short	(.L_7 - .L_6)
.L_6:
        /*0004*/ 	.word	0x00000082


	//----- nvinfo : EIATTR_KPARAM_INFO
	.align		4
.L_7:
        /*0008*/ 	.byte	0x04, 0x17
        /*000a*/ 	.short	(.L_9 - .L_8)
.L_8:
        /*000c*/ 	.word	0x00000000
        /*0010*/ 	.short	0x0005
        /*0012*/ 	.short	0x0020
        /*0014*/ 	.byte	0x00, 0xf5, 0x21, 0x00


	//----- nvinfo : EIATTR_KPARAM_INFO
	.align		4
.L_9:
        /*0018*/ 	.byte	0x04, 0x17
        /*001a*/ 	.short	(.L_11 - .L_10)
.L_10:
        /*001c*/ 	.word	0x00000000
        /*0020*/ 	.short	0x0004
        /*0022*/ 	.short	0x001c
        /*0024*/ 	.byte	0x00, 0xf0, 0x11, 0x00


	//----- nvinfo : EIATTR_KPARAM_INFO
	.align		4
.L_11:
        /*0028*/ 	.byte	0x04, 0x17
        /*002a*/ 	.short	(.L_13 - .L_12)
.L_12:
        /*002c*/ 	.word	0x00000000
        /*0030*/ 	.short	0x0003
        /*0032*/ 	.short	0x0018
        /*0034*/ 	.byte	0x00, 0xf0, 0x11, 0x00


	//----- nvinfo : EIATTR_KPARAM_INFO
	.align		4
.L_13:
        /*0038*/ 	.byte	0x04, 0x17
        /*003a*/ 	.short	(.L_15 - .L_14)
.L_14:
        /*003c*/ 	.word	0x00000000
        /*0040*/ 	.short	0x0002
        /*0042*/ 	.short	0x0010
        /*0044*/ 	.byte	0x00, 0xf5, 0x21, 0x00


	//----- nvinfo : EIATTR_KPARAM_INFO
	.align		4
.L_15:
        /*0048*/ 	.byte	0x04, 0x17
        /*004a*/ 	.short	(.L_17 - .L_16)
.L_16:
        /*004c*/ 	.word	0x00000000
        /*0050*/ 	.short	0x0001
        /*0052*/ 	.short	0x0008
        /*0054*/ 	.byte	0x00, 0xf5, 0x21, 0x00


	//----- nvinfo : EIATTR_KPARAM_INFO
	.align		4
.L_17:
        /*0058*/ 	.byte	0x04, 0x17
        /*005a*/ 	.short	(.L_19 - .L_18)
.L_18:
        /*005c*/ 	.word	0x00000000
        /*0060*/ 	.short	0x0000
        /*0062*/ 	.short	0x0000
        /*0064*/ 	.byte	0x00, 0xf5, 0x21, 0x00


	//----- nvinfo : EIATTR_SPARSE_MMA_MASK
	.align		4
.L_19:
        /*0068*/ 	.byte	0x03, 0x50
        /*006a*/ 	.short	0x0000


	//----- nvinfo : EIATTR_MAXREG_COUNT
	.align		4
        /*006c*/ 	.byte	0x03, 0x1b
        /*006e*/ 	.short	0x00ff


	//----- nvinfo : EIATTR_NUM_BARRIERS
	.align		4
        /*0070*/ 	.byte	0x02, 0x4c
        /*0072*/ 	.byte	0x01
	.zero		1


	//----- nvinfo : EIATTR_MERCURY_ISA_VERSION
	.align		4
        /*0074*/ 	.byte	0x03, 0x5f
        /*0076*/ 	.short	0x0101


	//----- nvinfo : EIATTR_VRC_CTA_INIT_COUNT
	.align		4
        /*0078*/ 	.byte	0x02, 0x4a
	.zero		1
	.zero		1


	//----- nvinfo : EIATTR_EXIT_INSTR_OFFSETS
	.align		4
        /*007c*/ 	.byte	0x04, 0x1c
        /*007e*/ 	.short	(.L_21 - .L_20)


	//   ....[0]....
.L_20:
        /*0080*/ 	.word	0x00000f10


	//   ....[1]....
        /*0084*/ 	.word	0x00000fe0


	//----- nvinfo : EIATTR_CRS_STACK_SIZE
	.align		4
.L_21:
        /*0088*/ 	.byte	0x04, 0x1e
        /*008a*/ 	.short	(.L_23 - .L_22)
.L_22:
        /*008c*/ 	.word	0x00000000


	//----- nvinfo : EIATTR_CBANK_PARAM_SIZE
	.align		4
.L_23:
        /*0090*/ 	.byte	0x03, 0x19
        /*0092*/ 	.short	0x0028


	//----- nvinfo : EIATTR_PARAM_CBANK
	.align		4
        /*0094*/ 	.byte	0x04, 0x0a
        /*0096*/ 	.short	(.L_25 - .L_24)
	.align		4
.L_24:
        /*0098*/ 	.word	index@(.nv.constant0._Z11backet_sortPiS_S_iiS_)
        /*009c*/ 	.short	0x0380
        /*009e*/ 	.short	0x0028


	//----- nvinfo : EIATTR_SW_WAR
	.align		4
.L_25:
        /*00a0*/ 	.byte	0x04, 0x36
        /*00a2*/ 	.short	(.L_27 - .L_26)
.L_26:
        /*00a4*/ 	.word	0x00000008
.L_27:


//--------------------- .nv.callgraph             --------------------------
	.section	.nv.callgraph,"",@"SHT_CUDA_CALLGRAPH"
	.align	4
	.sectionentsize	8
	.align		4
        /*0000*/ 	.word	0x00000000
	.align		4
        /*0004*/ 	.word	0xffffffff
	.align		4
        /*0008*/ 	.word	0x00000000
	.align		4
        /*000c*/ 	.word	0xfffffffe
	.align		4
        /*0010*/ 	.word	0x00000000
	.align		4
        /*0014*/ 	.word	0xfffffffd
	.align		4
        /*0018*/ 	.word	0x00000000
	.align		4
        /*001c*/ 	.word	0xfffffffc


//--------------------- .text._Z11backet_sortPiS_S_iiS_ --------------------------
	.section	.text._Z11backet_sortPiS_S_iiS_,"ax",@progbits
	.align	128
        .global         _Z11backet_sortPiS_S_iiS_
        .type           _Z11backet_sortPiS_S_iiS_,@function
        .size           _Z11backet_sortPiS_S_iiS_,(.L_x_15 - _Z11backet_sortPiS_S_iiS_)
        .other          _Z11backet_sortPiS_S_iiS_,@"STO_CUDA_ENTRY STV_DEFAULT"
_Z11backet_sortPiS_S_iiS_:
.text._Z11backet_sortPiS_S_iiS_:
[----:B------:R-:W-:Y:S01]  /*0000*/  LDC R1, c[0x0][0x37c] ;  /* 0x0000df00ff017b82 */ /* 0x000fe20000000800 */
[----:B------:R-:W0:Y:S07]  /*0010*/  S2R R9, SR_TID.X ;  /* 0x0000000000097919 */ /* 0x000e2e0000002100 */
[----:B------:R-:W1:Y:S01]  /*0020*/  LDC R8, c[0x0][0x398] ;  /* 0x0000e600ff087b82 */ /* 0x000e620000000800 */
[----:B------:R-:W2:Y:S01]  /*0030*/  LDCU.64 UR6, c[0x0][0x358] ;  /* 0x00006b00ff0677ac */ /* 0x000ea20008000a00 */
[----:B------:R-:W-:Y:S06]  /*0040*/  BSSY.RECONVERGENT B0, `(.L_x_0) ;  /* 0x00000c8000007945 */ /* 0x000fec0003800200 */
[----:B------:R-:W3:Y:S08]  /*0050*/  LDC.64 R2, c[0x0][0x388] ;  /* 0x0000e200ff027b82 */ /* 0x000ef00000000a00 */
[----:B------:R-:W4:Y:S01]  /*0060*/  LDC.64 R6, c[0x0][0x390] ;  /* 0x0000e400ff067b82 */ /* 0x000f220000000a00 */
[----:B-1----:R-:W-:-:S04]  /*0070*/  ISETP.GE.AND P0, PT, R8, 0x1, PT ;  /* 0x000000010800780c */ /* 0x002fc80003f06270 */
[C---:B0-----:R-:W-:Y:S01]  /*0080*/  ISETP.NE.OR P0, PT, R9.reuse, RZ, !P0 ;  /* 0x000000ff0900720c */ /* 0x041fe20004705670 */
[----:B---3--:R-:W-:-:S05]  /*0090*/  IMAD.WIDE.U32 R4, R9, 0x4, R2 ;  /* 0x0000000409047825 */ /* 0x008fca00078e0002 */
[----:B--2---:R0:W-:Y:S01]  /*00a0*/  STG.E desc[UR6][R4.64], RZ ;  /* 0x000000ff04007986 */ /* 0x0041e2000c101906 */
[----:B----4-:R-:W-:-:S05]  /*00b0*/  IMAD.WIDE.U32 R6, R9, 0x4, R6 ;  /* 0x0000000409067825 */ /* 0x010fca00078e0006 */
[----:B------:R0:W-:Y:S01]  /*00c0*/  STG.E desc[UR6][R6.64], RZ ;  /* 0x000000ff06007986 */ /* 0x0001e2000c101906 */
[----:B------:R-:W-:Y:S06]  /*00d0*/  BAR.SYNC.DEFER_BLOCKING 0x0 ;  /* 0x0000000000007b1d */ /* 0x000fec0000010000 */
[----:B------:R-:W-:Y:S05]  /*00e0*/  @P0 BRA `(.L_x_1) ;  /* 0x0000000800f40947 */ /* 0x000fea0003800000 */
[C---:B------:R-:W-:Y:S01]  /*00f0*/  ISETP.GE.U32.AND P1, PT, R8.reuse, 0x10, PT ;  /* 0x000000100800780c */ /* 0x040fe20003f26070 */
[----:B------:R-:W-:Y:S01]  /*0100*/  HFMA2 R0, -RZ, RZ, 0, 0 ;  /* 0x00000000ff007431 */ /* 0x000fe200000001ff */
[----:B------:R-:W-:-:S04]  /*0110*/  LOP3.LUT R13, R8, 0xf, RZ, 0xc0, !PT ;  /* 0x0000000f080d7812 */ /* 0x000fc800078ec0ff */
[----:B------:R-:W-:-:S07]  /*0120*/  ISETP.NE.AND P0, PT, R13, RZ, PT ;  /* 0x000000ff0d00720c */ /* 0x000fce0003f05270 */
[----:B------:R-:W-:Y:S06]  /*0130*/  @!P1 BRA `(.L_x_2) ;  /* 0x0000000400709947 */ /* 0x000fec0003800000 */
[----:B------:R-:W1:Y:S01]  /*0140*/  LDCU.64 UR4, c[0x0][0x380] ;  /* 0x00007000ff0477ac */ /* 0x000e620008000a00 */
[----:B------:R-:W-:-:S04]  /*0150*/  LOP3.LUT R0, R8, 0x7ffffff0, RZ, 0xc0, !PT ;  /* 0x7ffffff008007812 */ /* 0x000fc800078ec0ff */
[----:B------:R-:W-:Y:S01]  /*0160*/  IADD3 R12, PT, PT, -R0, RZ, RZ ;  /* 0x000000ff000c7210 */ /* 0x000fe20007ffe1ff */
[----:B-1----:R-:W-:-:S04]  /*0170*/  UIADD3 UR4, UP0, UPT, UR4, 0x20, URZ ;  /* 0x0000002004047890 */ /* 0x002fc8000ff1e0ff */
[----:B------:R-:W-:Y:S02]  /*0180*/  UIADD3.X UR5, UPT, UPT, URZ, UR5, URZ, UP0, !UPT ;  /* 0x00000005ff057290 */ /* 0x000fe400087fe4ff */
[----:B------:R-:W-:-:S04]  /*0190*/  IMAD.U32 R10, RZ, RZ, UR4 ;  /* 0x00000004ff0a7e24 */ /* 0x000fc8000f8e00ff */
[----:B------:R-:W-:-:S07]  /*01a0*/  MOV R11, UR5 ;  /* 0x00000005000b7c02 */ /* 0x000fce0008000f00 */
.L_x_3:
[----:B--2---:R-:W2:Y:S02]  /*01b0*/  LDG.E R15, desc[UR6][R10.64+-0x20] ;  /* 0xffffe0060a0f7981 */ /* 0x004ea4000c1e1900 */
[----:B--2---:R-:W-:-:S05]  /*01c0*/  IMAD.WIDE R14, R15, 0x4, R2 ;  /* 0x000000040f0e7825 */ /* 0x004fca00078e0202 */
[----:B------:R-:W2:Y:S02]  /*01d0*/  LDG.E R16, desc[UR6][R14.64] ;  /* 0x000000060e107981 */ /* 0x000ea4000c1e1900 */
[----:B--2---:R-:W-:-:S05]  /*01e0*/  IADD3 R21, PT, PT, R16, 0x1, RZ ;  /* 0x0000000110157810 */ /* 0x004fca0007ffe0ff */
[----:B------:R1:W-:Y:S04]  /*01f0*/  STG.E desc[UR6][R14.64], R21 ;  /* 0x000000150e007986 */ /* 0x0003e8000c101906 */
[----:B------:R-:W2:Y:S02]  /*0200*/  LDG.E R17, desc[UR6][R10.64+-0x1c] ;  /* 0xffffe4060a117981 */ /* 0x000ea4000c1e1900 */
[----:B--2---:R-:W-:-:S05]  /*0210*/  IMAD.WIDE R16, R17, 0x4, R2 ;  /* 0x0000000411107825 */ /* 0x004fca00078e0202 */
[----:B------:R-:W2:Y:S02]  /*0220*/  LDG.E R18, desc[UR6][R16.64] ;  /* 0x0000000610127981 */ /* 0x000ea4000c1e1900 */
[----:B--2---:R-:W-:-:S05]  /*0230*/  VIADD R23, R18, 0x1 ;  /* 0x0000000112177836 */ /* 0x004fca0000000000 */
[----:B------:R2:W-:Y:S04]  /*0240*/  STG.E desc[UR6][R16.64], R23 ;  /* 0x0000001710007986 */ /* 0x0005e8000c101906 */
[----:B------:R-:W3:Y:S02]  /*0250*/  LDG.E R19, desc[UR6][R10.64+-0x18] ;  /* 0xffffe8060a137981 */ /* 0x000ee4000c1e1900 */
[----:B---3--:R-:W-:-:S05]  /*0260*/  IMAD.WIDE R18, R19, 0x4, R2 ;  /* 0x0000000413127825 */ /* 0x008fca00078e0202 */
[----:B------:R-:W3:Y:S02]  /*0270*/  LDG.E R20, desc[UR6][R18.64] ;  /* 0x0000000612147981 */ /* 0x000ee4000c1e1900 */
[----:B---3--:R-:W-:-:S05]  /*0280*/  IADD3 R25, PT, PT, R20, 0x1, RZ ;  /* 0x0000000114197810 */ /* 0x008fca0007ffe0ff */
[----:B------:R3:W-:Y:S04]  /*0290*/  STG.E desc[UR6][R18.64], R25 ;  /* 0x0000001912007986 */ /* 0x0007e8000c101906 */
[----:B-1----:R-:W4:Y:S02]  /*02a0*/  LDG.E R15, desc[UR6][R10.64+-0x14] ;  /* 0xffffec060a0f7981 */ /* 0x002f24000c1e1900 */
[----:B----4-:R-:W-:-:S05]  /*02b0*/  IMAD.WIDE R14, R15, 0x4, R2 ;  /* 0x000000040f0e7825 */ /* 0x010fca00078e0202 */
[----:B------:R-:W4:Y:S02]  /*02c0*/  LDG.E R20, desc[UR6][R14.64] ;  /* 0x000000060e147981 */ /* 0x000f24000c1e1900 */
[----:B----4-:R-:W-:-:S05]  /*02d0*/  IADD3 R21, PT, PT, R20, 0x1, RZ ;  /* 0x0000000114157810 */ /* 0x010fca0007ffe0ff */
[----:B------:R1:W-:Y:S04]  /*02e0*/  STG.E desc[UR6][R14.64], R21 ;  /* 0x000000150e007986 */ /* 0x0003e8000c101906 */
[----:B--2---:R-:W2:Y:S02]  /*02f0*/  LDG.E R17, desc[UR6][R10.64+-0x10] ;  /* 0xfffff0060a117981 */ /* 0x004ea4000c1e1900 */
[----:B--2---:R-:W-:-:S05]  /*0300*/  IMAD.WIDE R16, R17, 0x4, R2 ;  /* 0x0000000411107825 */ /* 0x004fca00078e0202 */
[----:B------:R-:W2:Y:S02]  /*0310*/  LDG.E R20, desc[UR6][R16.64] ;  /* 0x0000000610147981 */ /* 0x000ea4000c1e1900 */
[----:B--2---:R-:W-:-:S05]  /*0320*/  VIADD R23, R20, 0x1 ;  /* 0x0000000114177836 */ /* 0x004fca0000000000 */
[----:B------:R2:W-:Y:S04]  /*0330*/  STG.E desc[UR6][R16.64], R23 ;  /* 0x0000001710007986 */ /* 0x0005e8000c101906 */
[----:B---3--:R-:W3:Y:S02]  /*0340*/  LDG.E R19, desc[UR6][R10.64+-0xc] ;  /* 0xfffff4060a137981 */ /* 0x008ee4000c1e1900 */
        /* <DEDUP_REMOVED lines=49> */
[----:B-1----:R-:W3:Y:S02]  /*0660*/  LDG.E R15, desc[UR6][R10.64+0x1c] ;  /* 0x00001c060a0f7981 */ /* 0x002ee4000c1e1900 */
[----:B---3--:R-:W-:-:S05]  /*0670*/  IMAD.WIDE R14, R15, 0x4, R2 ;  /* 0x000000040f0e7825 */ /* 0x008fca00078e0202 */
[----:B------:R-:W3:Y:S01]  /*0680*/  LDG.E R20, desc[UR6][R14.64] ;  /* 0x000000060e147981 */ /* 0x000ee2000c1e1900 */
[----:B------:R-:W-:Y:S01]  /*0690*/  VIADD R12, R12, 0x10 ;  /* 0x000000100c0c7836 */ /* 0x000fe20000000000 */
[----:B------:R-:W-:-:S04]  /*06a0*/  IADD3 R10, P2, PT, R10, 0x40, RZ ;  /* 0x000000400a0a7810 */ /* 0x000fc80007f5e0ff */
[----:B------:R-:W-:Y:S02]  /*06b0*/  ISETP.NE.AND P1, PT, R12, RZ, PT ;  /* 0x000000ff0c00720c */ /* 0x000fe40003f25270 */
[----:B------:R-:W-:Y:S02]  /*06c0*/  IADD3.X R11, PT, PT, RZ, R11, RZ, P2, !PT ;  /* 0x0000000bff0b7210 */ /* 0x000fe400017fe4ff */
[----:B---3--:R-:W-:-:S05]  /*06d0*/  IADD3 R21, PT, PT, R20, 0x1, RZ ;  /* 0x0000000114157810 */ /* 0x008fca0007ffe0ff */
[----:B------:R2:W-:Y:S04]  /*06e0*/  STG.E desc[UR6][R14.64], R21 ;  /* 0x000000150e007986 */ /* 0x0005e8000c101906 */
[----:B------:R-:W-:Y:S05]  /*06f0*/  @P1 BRA `(.L_x_3) ;  /* 0xfffffff800ac1947 */ /* 0x000fea000383ffff */
.L_x_2:
[----:B------:R-:W-:Y:S05]  /*0700*/  @!P0 BRA `(.L_x_1) ;  /* 0x00000004006c8947 */ /* 0x000fea0003800000 */
[----:B------:R-:W-:Y:S02]  /*0710*/  ISETP.GE.U32.AND P0, PT, R13, 0x8, PT ;  /* 0x000000080d00780c */ /* 0x000fe40003f06070 */
[----:B--2---:R-:W-:-:S04]  /*0720*/  LOP3.LUT R18, R8, 0x7, RZ, 0xc0, !PT ;  /* 0x0000000708127812 */ /* 0x004fc800078ec0ff */
[----:B------:R-:W-:-:S07]  /*0730*/  ISETP.NE.AND P1, PT, R18, RZ, PT ;  /* 0x000000ff1200720c */ /* 0x000fce0003f25270 */
[----:B------:R-:W-:Y:S06]  /*0740*/  @!P0 BRA `(.L_x_4) ;  /* 0x0000000000ac8947 */ /* 0x000fec0003800000 */
[----:B------:R-:W1:Y:S02]  /*0750*/  LDC.64 R10, c[0x0][0x380] ;  /* 0x0000e000ff0a7b82 */ /* 0x000e640000000a00 */
[----:B-1----:R-:W-:-:S05]  /*0760*/  IMAD.WIDE.U32 R10, R0, 0x4, R10 ;  /* 0x00000004000a7825 */ /* 0x002fca00078e000a */
[----:B------:R-:W2:Y:S02]  /*0770*/  LDG.E R13, desc[UR6][R10.64] ;  /* 0x000000060a0d7981 */ /* 0x000ea4000c1e1900 */
        /* <DEDUP_REMOVED lines=36> */
[----:B------:R-:W2:Y:S01]  /*09c0*/  LDG.E R20, desc[UR6][R14.64] ;  /* 0x000000060e147981 */ /* 0x000ea2000c1e1900 */
[----:B------:R-:W-:Y:S01]  /*09d0*/  IADD3 R0, PT, PT, R0, 0x8, RZ ;  /* 0x0000000800007810 */ /* 0x000fe20007ffe0ff */
[----:B--2---:R-:W-:-:S05]  /*09e0*/  VIADD R21, R20, 0x1 ;  /* 0x0000000114157836 */ /* 0x004fca0000000000 */
[----:B------:R3:W-:Y:S02]  /*09f0*/  STG.E desc[UR6][R14.64], R21 ;  /* 0x000000150e007986 */ /* 0x0007e4000c101906 */
.L_x_4:
[----:B------:R-:W-:Y:S05]  /*0a00*/  @!P1 BRA `(.L_x_1) ;  /* 0x0000000000ac9947 */ /* 0x000fea0003800000 */
[----:B------:R-:W-:Y:S02]  /*0a10*/  ISETP.GE.U32.AND P0, PT, R18, 0x4, PT ;  /* 0x000000041200780c */ /* 0x000fe40003f06070 */
[----:B------:R-:W-:-:S04]  /*0a20*/  LOP3.LUT R8, R8, 0x3, RZ, 0xc0, !PT ;  /* 0x0000000308087812 */ /* 0x000fc800078ec0ff */
[----:B------:R-:W-:-:S07]  /*0a30*/  ISETP.NE.AND P1, PT, R8, RZ, PT ;  /* 0x000000ff0800720c */ /* 0x000fce0003f25270 */
[----:B------:R-:W-:Y:S06]  /*0a40*/  @!P0 BRA `(.L_x_5) ;  /* 0x00000000005c8947 */ /* 0x000fec0003800000 */
[----:B------:R-:W1:Y:S02]  /*0a50*/  LDC.64 R10, c[0x0][0x380] ;  /* 0x0000e000ff0a7b82 */ /* 0x000e640000000a00 */
[----:B-1----:R-:W-:-:S05]  /*0a60*/  IMAD.WIDE.U32 R10, R0, 0x4, R10 ;  /* 0x00000004000a7825 */ /* 0x002fca00078e000a */
[----:B---3--:R-:W2:Y:S02]  /*0a70*/  LDG.E R13, desc[UR6][R10.64] ;  /* 0x000000060a0d7981 */ /* 0x008ea4000c1e1900 */
        /* <DEDUP_REMOVED lines=18> */
[----:B---3--:R-:W-:-:S05]  /*0ba0*/  IADD3 R19, PT, PT, R18, 0x1, RZ ;  /* 0x0000000112137810 */ /* 0x008fca0007ffe0ff */
[----:B------:R2:W-:Y:S02]  /*0bb0*/  STG.E desc[UR6][R12.64], R19 ;  /* 0x000000130c007986 */ /* 0x0005e4000c101906 */
.L_x_5:
[----:B------:R-:W-:Y:S05]  /*0bc0*/  @!P1 BRA `(.L_x_1) ;  /* 0x00000000003c9947 */ /* 0x000fea0003800000 */
[----:B------:R-:W1:Y:S01]  /*0bd0*/  LDC.64 R10, c[0x0][0x380] ;  /* 0x0000e000ff0a7b82 */ /* 0x000e620000000a00 */
[----:B------:R-:W-:Y:S01]  /*0be0*/  IADD3 R8, PT, PT, -R8, RZ, RZ ;  /* 0x000000ff08087210 */ /* 0x000fe20007ffe1ff */
[----:B-1----:R-:W-:-:S04]  /*0bf0*/  IMAD.WIDE.U32 R10, R0, 0x4, R10 ;  /* 0x00000004000a7825 */ /* 0x002fc800078e000a */
[----:B--23--:R-:W-:Y:S01]  /*0c00*/  IMAD.MOV.U32 R13, RZ, RZ, R11 ;  /* 0x000000ffff0d7224 */ /* 0x00cfe200078e000b */
[----:B------:R-:W-:-:S07]  /*0c10*/  MOV R12, R10 ;  /* 0x0000000a000c7202 */ /* 0x000fce0000000f00 */
.L_x_6:
[----:B-1----:R-:W2:Y:S02]  /*0c20*/  LDG.E R11, desc[UR6][R12.64] ;  /* 0x000000060c0b7981 */ /* 0x002ea4000c1e1900 */
[----:B--2---:R-:W-:-:S05]  /*0c30*/  IMAD.WIDE R10, R11, 0x4, R2 ;  /* 0x000000040b0a7825 */ /* 0x004fca00078e0202 */
[----:B------:R-:W2:Y:S01]  /*0c40*/  LDG.E R0, desc[UR6][R10.64] ;  /* 0x000000060a007981 */ /* 0x000ea2000c1e1900 */
[----:B------:R-:W-:Y:S02]  /*0c50*/  IADD3 R8, PT, PT, R8, 0x1, RZ ;  /* 0x0000000108087810 */ /* 0x000fe40007ffe0ff */
[----:B------:R-:W-:Y:S02]  /*0c60*/  IADD3 R12, P1, PT, R12, 0x4, RZ ;  /* 0x000000040c0c7810 */ /* 0x000fe40007f3e0ff */
[----:B------:R-:W-:-:S03]  /*0c70*/  ISETP.NE.AND P0, PT, R8, RZ, PT ;  /* 0x000000ff0800720c */ /* 0x000fc60003f05270 */
[----:B------:R-:W-:Y:S01]  /*0c80*/  IMAD.X R13, RZ, RZ, R13, P1 ;  /* 0x000000ffff0d7224 */ /* 0x000fe200008e060d */
[----:B--2---:R-:W-:-:S05]  /*0c90*/  IADD3 R15, PT, PT, R0, 0x1, RZ ;  /* 0x00000001000f7810 */ /* 0x004fca0007ffe0ff */
[----:B------:R1:W-:Y:S04]  /*0ca0*/  STG.E desc[UR6][R10.64], R15 ;  /* 0x0000000f0a007986 */ /* 0x0003e8000c101906 */
[----:B------:R-:W-:Y:S05]  /*0cb0*/  @P0 BRA `(.L_x_6) ;  /* 0xfffffffc00d80947 */ /* 0x000fea000383ffff */
.L_x_1:
[----:B------:R-:W-:Y:S05]  /*0cc0*/  BSYNC.RECONVERGENT B0 ;  /* 0x0000000000007941 */ /* 0x000fea0003800200 */
.L_x_0:
[----:B------:R-:W-:Y:S01]  /*0cd0*/  BAR.SYNC.DEFER_BLOCKING 0x0 ;  /* 0x0000000000007b1d */ /* 0x000fe20000010000 */
[----:B------:R-:W-:-:S05]  /*0ce0*/  ISETP.NE.AND P0, PT, R9, RZ, PT ;  /* 0x000000ff0900720c */ /* 0x000fca0003f05270 */
[----:B------:R-:W-:Y:S08]  /*0cf0*/  BSSY.RECONVERGENT B0, `(.L_x_7) ;  /* 0x0000006000007945 */ /* 0x000ff00003800200 */
[----:B------:R-:W-:Y:S05]  /*0d00*/  @!P0 BRA `(.L_x_8) ;  /* 0x0000000000108947 */ /* 0x000fea0003800000 */
[----:B-1----:R-:W-:-:S05]  /*0d10*/  IADD3 R11, PT, PT, R9, -0x1, RZ ;  /* 0xffffffff090b7810 */ /* 0x002fca0007ffe0ff */
[----:B------:R-:W-:-:S06]  /*0d20*/  IMAD.WIDE.U32 R2, R11, 0x4, R2 ;  /* 0x000000040b027825 */ /* 0x000fcc00078e0002 */
[----:B------:R-:W4:Y:S04]  /*0d30*/  LDG.E R3, desc[UR6][R2.64] ;  /* 0x0000000602037981 */ /* 0x000f28000c1e1900 */
[----:B----4-:R4:W-:Y:S02]  /*0d40*/  STG.E desc[UR6][R6.64], R3 ;  /* 0x0000000306007986 */ /* 0x0109e4000c101906 */
.L_x_8:
[----:B------:R-:W-:Y:S05]  /*0d50*/  BSYNC.RECONVERGENT B0 ;  /* 0x0000000000007941 */ /* 0x000fea0003800200 */
.L_x_7:
[----:B------:R-:W5:Y:S02]  /*0d60*/  LDCU UR4, c[0x0][0x39c] ;  /* 0x00007380ff0477ac */ /* 0x000f640008000800 */
[----:B-----5:R-:W-:-:S09]  /*0d70*/  UISETP.GE.AND UP0, UPT, UR4, 0x2, UPT ;  /* 0x000000020400788c */ /* 0x020fd2000bf06270 */
[----:B------:R-:W-:Y:S05]  /*0d80*/  BRA.U !UP0, `(.L_x_9) ;  /* 0x0000000108587547 */ /* 0x000fea000b800000 */
[----:B----4-:R-:W4:Y:S01]  /*0d90*/  LDC.64 R2, c[0x0][0x3a0] ;  /* 0x0000e800ff027b82 */ /* 0x010f220000000a00 */
[----:B------:R-:W0:Y:S01]  /*0da0*/  LDCU UR5, c[0x0][0x39c] ;  /* 0x00007380ff0577ac */ /* 0x000e220008000800 */
[----:B------:R-:W-:-:S06]  /*0db0*/  UMOV UR4, 0x1 ;  /* 0x0000000100047882 */ /* 0x000fcc0000000000 */
[----:B--23--:R-:W2:Y:S01]  /*0dc0*/  LDC.64 R12, c[0x0][0x3a0] ;  /* 0x0000e800ff0c7b82 */ /* 0x00cea20000000a00 */
[----:B0---4-:R-:W-:-:S07]  /*0dd0*/  IMAD.WIDE.U32 R2, R9, 0x4, R2 ;  /* 0x0000000409027825 */ /* 0x011fce00078e0002 */
.L_x_12:
[----:B01----:R-:W3:Y:S01]  /*0de0*/  LDG.E R11, desc[UR6][R6.64] ;  /* 0x00000006060b7981 */ /* 0x003ee2000c1e1900 */
[----:B------:R-:W-:Y:S01]  /*0df0*/  ISETP.GE.AND P0, PT, R9, UR4, PT ;  /* 0x0000000409007c0c */ /* 0x000fe2000bf06270 */
[----:B------:R-:W-:Y:S02]  /*0e00*/  BSSY.RECONVERGENT B0, `(.L_x_10) ;  /* 0x000000a000007945 */ /* 0x000fe40003800200 */
[----:B---3--:R0:W-:Y:S01]  /*0e10*/  STG.E desc[UR6][R2.64], R11 ;  /* 0x0000000b02007986 */ /* 0x0081e2000c101906 */
[----:B------:R-:W-:Y:S09]  /*0e20*/  BAR.SYNC.DEFER_BLOCKING 0x0 ;  /* 0x0000000000007b1d */ /* 0x000ff20000010000 */
[----:B------:R-:W-:Y:S05]  /*0e30*/  @!P0 BRA `(.L_x_11) ;  /* 0x0000000000188947 */ /* 0x000fea0003800000 */
[----:B0-----:R-:W-:Y:S01]  /*0e40*/  IADD3 R11, PT, PT, R9, -UR4, RZ ;  /* 0x80000004090b7c10 */ /* 0x001fe2000fffe0ff */
[----:B------:R-:W3:Y:S04]  /*0e50*/  LDG.E R15, desc[UR6][R6.64] ;  /* 0x00000006060f7981 */ /* 0x000ee8000c1e1900 */
[----:B--2---:R-:W-:-:S06]  /*0e60*/  IMAD.WIDE R10, R11, 0x4, R12 ;  /* 0x000000040b0a7825 */ /* 0x004fcc00078e020c */
[----:B------:R-:W3:Y:S02]  /*0e70*/  LDG.E R10, desc[UR6][R10.64] ;  /* 0x000000060a0a7981 */ /* 0x000ee4000c1e1900 */
[----:B---3--:R-:W-:-:S05]  /*0e80*/  IADD3 R15, PT, PT, R10, R15, RZ ;  /* 0x0000000f0a0f7210 */ /* 0x008fca0007ffe0ff */
[----:B------:R1:W-:Y:S02]  /*0e90*/  STG.E desc[UR6][R6.64], R15 ;  /* 0x0000000f06007986 */ /* 0x0003e4000c101906 */
.L_x_11:
[----:B------:R-:W-:Y:S05]  /*0ea0*/  BSYNC.RECONVERGENT B0 ;  /* 0x0000000000007941 */ /* 0x000fea0003800200 */
.L_x_10:
[----:B------:R-:W-:Y:S01]  /*0eb0*/  BAR.SYNC.DEFER_BLOCKING 0x0 ;  /* 0x0000000000007b1d */ /* 0x000fe20000010000 */
[----:B------:R-:W-:-:S04]  /*0ec0*/  USHF.L.U32 UR4, UR4, 0x1, URZ ;  /* 0x0000000104047899 */ /* 0x000fc800080006ff */
[----:B------:R-:W-:-:S09]  /*0ed0*/  UISETP.GE.AND UP0, UPT, UR4, UR5, UPT ;  /* 0x000000050400728c */ /* 0x000fd2000bf06270 */
[----:B------:R-:W-:Y:S05]  /*0ee0*/  BRA.U !UP0, `(.L_x_12) ;  /* 0xfffffffd08bc7547 */ /* 0x000fea000b83ffff */
.L_x_9:
[----:B------:R-:W5:Y:S02]  /*0ef0*/  LDG.E R0, desc[UR6][R4.64] ;  /* 0x0000000604007981 */ /* 0x000f64000c1e1900 */
[----:B-----5:R-:W-:-:S13]  /*0f00*/  ISETP.GE.AND P0, PT, R0, 0x1, PT ;  /* 0x000000010000780c */ /* 0x020fda0003f06270 */
[----:B------:R-:W-:Y:S05]  /*0f10*/  @!P0 EXIT ;  /* 0x000000000000894d */ /* 0x000fea0003800000 */
[----:B01----:R-:W0:Y:S01]  /*0f20*/  LDC.64 R10, c[0x0][0x380] ;  /* 0x0000e000ff0a7b82 */ /* 0x003e220000000a00 */
[----:B------:R-:W-:-:S07]  /*0f30*/  IMAD.MOV.U32 R0, RZ, RZ, RZ ;  /* 0x000000ffff007224 */ /* 0x000fce00078e00ff */
.L_x_13:
[----:B-1--4-:R-:W4:Y:S02]  /*0f40*/  LDG.E R3, desc[UR6][R6.64] ;  /* 0x0000000606037981 */ /* 0x012f24000c1e1900 */
[----:B----4-:R-:W-:-:S05]  /*0f50*/  IADD3 R3, PT, PT, R3, R0, RZ ;  /* 0x0000000003037210 */ /* 0x010fca0007ffe0ff */
[----:B0-----:R-:W-:-:S05]  /*0f60*/  IMAD.WIDE R2, R3, 0x4, R10 ;  /* 0x0000000403027825 */ /* 0x001fca00078e020a */
[----:B------:R1:W-:Y:S04]  /*0f70*/  STG.E desc[UR6][R2.64], R9 ;  /* 0x0000000902007986 */ /* 0x0003e8000c101906 */
[----:B------:R-:W2:Y:S01]  /*0f80*/  LDG.E R8, desc[UR6][R4.64] ;  /* 0x0000000604087981 */ /* 0x000ea2000c1e1900 */
[----:B------:R-:W-:Y:S02]  /*0f90*/  IADD3 R0, PT, PT, R0, 0x1, RZ ;  /* 0x0000000100007810 */ /* 0x000fe40007ffe0ff */
[C---:B--23--:R-:W-:Y:S02]  /*0fa0*/  IADD3 R13, PT, PT, R8.reuse, -0x1, RZ ;  /* 0xffffffff080d7810 */ /* 0x04cfe40007ffe0ff */
[----:B------:R-:W-:-:S03]  /*0fb0*/  ISETP.GT.AND P0, PT, R8, 0x1, PT ;  /* 0x000000010800780c */ /* 0x000fc60003f04270 */
[----:B------:R1:W-:Y:S10]  /*0fc0*/  STG.E desc[UR6][R4.64], R13 ;  /* 0x0000000d04007986 */ /* 0x0003f4000c101906 */
[----:B------:R-:W-:Y:S05]  /*0fd0*/  @P0 BRA `(.L_x_13) ;  /* 0xfffffffc00d80947 */ /* 0x000fea000383ffff */
[----:B------:R-:W-:Y:S05]  /*0fe0*/  EXIT ;  /* 0x000000000000794d */ /* 0x000fea0003800000 */
.L_x_14:
[----:B------:R-:W-:-:S00]  /*0ff0*/  BRA `(.L_x_14) ;  /* 0xfffffffc00fc7947 */ /* 0x000fc0000383ffff */
[----:B------:R-:W-:-:S00]  /*1000*/  NOP ;  /* 0x0000000000007918 */ /* 0x000fc00000000000 */
[----:B------:R-:W-:-:S00]  /*1010*/  NOP ;  /* 0x0000000000007918 */ /* 0x000fc00000000000 */
[----:B------:R-:W-:-:S00]  /*1020*/  NOP ;  /* 0x0000000000007918 */ /* 0x000fc00000000000 */
[----:B------:R-:W-:-:S00]  /*1030*/  NOP ;  /* 0x0000000000007918 */ /* 0x000fc00000000000 */
[----:B------:R-:W-:-:S00]  /*1040*/  NOP ;  /* 0x0000000000007918 */ /* 0x000fc00000000000 */
[----:B------:R-:W-:-:S00]  /*1050*/  NOP ;  /* 0x0000000000007918 */ /* 0x000fc00000000000 */
[----:B------:R-:W-:-:S00]  /*1060*/  NOP ;  /* 0x0000000000007918 */ /* 0x000fc00000000000 */
[----:B------:R-:W-:-:S00]  /*1070*/  NOP ;  /* 0x0000000000007918 */ /* 0x000fc00000000000 */
.L_x_15:


//--------------------- .nv.shared.reserved.0     --------------------------
	.section	.nv.shared.reserved.0,"aw",@nobits
	.weak		__nv_reservedSMEM_offset_0_alias
	.size		__nv_reservedSMEM_offset_0_alias, 0, 64
	.other		__nv_reservedSMEM_offset_0_alias,@"STO_CUDA_RESERVED_SHARED STV_DEFAULT"
__nv_reservedSMEM_offset_0_alias:
	.zero		0
	.zero		64


//--------------------- .nv.constant0._Z11backet_sortPiS_S_iiS_ --------------------------
	.section	.nv.constant0._Z11backet_sortPiS_S_iiS_,"a",@progbits
	.sectionflags	@""
	.align	4
.nv.constant0._Z11backet_sortPiS_S_iiS_:
	.zero		936


//--------------------- SYMBOLS --------------------------

	.type		.nv.reservedSmem.offset0,@object
	.size		.nv.reservedSmem.offset0,0x4
